	.headerflags	@"EF_CUDA_TEXMODE_UNIFIED EF_CUDA_64BIT_ADDRESS EF_CUDA_ACCELERATORS EF_CUDA_SM90 EF_CUDA_VIRTUAL_SM(EF_CUDA_SM90)"
	.elftype	@"ET_EXEC"


//--------------------- .nv.info                  --------------------------
	.section	.nv.info,"",@"SHT_CUDA_INFO"
	.align	4


	//----- nvinfo : EIATTR_REGCOUNT
	.align		4
        /*0000*/ 	.byte	0x04, 0x2f
        /*0002*/ 	.short	(.L_3 - .L_2)
	.align		4
.L_2:
        /*0004*/ 	.word	index@(triton_poi_fused__native_batch_norm_legit_no_training_relu_25)
        /*0008*/ 	.word	0x00000012


	//----- nvinfo : EIATTR_MIN_STACK_SIZE
	.align		4
.L_3:
        /*000c*/ 	.byte	0x04, 0x12
        /*000e*/ 	.short	(.L_5 - .L_4)
	.align		4
.L_4:
        /*0010*/ 	.word	index@(triton_poi_fused__native_batch_norm_legit_no_training_relu_25)
        /*0014*/ 	.word	0x00000000


	//----- nvinfo : EIATTR_FRAME_SIZE
	.align		4
.L_5:
        /*0018*/ 	.byte	0x04, 0x11
        /*001a*/ 	.short	(.L_7 - .L_6)
	.align		4
.L_6:
        /*001c*/ 	.word	index@(triton_poi_fused__native_batch_norm_legit_no_training_relu_25)
        /*0020*/ 	.word	0x00000000


	//----- nvinfo : EIATTR_MIN_STACK_SIZE
	.align		4
.L_7:
        /*0024*/ 	.byte	0x04, 0x12
        /*0026*/ 	.short	(.L_9 - .L_8)
	.align		4
.L_8:
        /*0028*/ 	.word	index@(triton_poi_fused__native_batch_norm_legit_no_training_relu_25)
        /*002c*/ 	.word	0x00000000
.L_9:


//--------------------- .nv.info.triton_poi_fused__native_batch_norm_legit_no_training_relu_25 --------------------------
	.section	.nv.info.triton_poi_fused__native_batch_norm_legit_no_training_relu_25,"",@"SHT_CUDA_INFO"
	.sectionflags	@""
	.align	4


	//----- nvinfo : EIATTR_CUDA_API_VERSION
	.align		4
        /*0000*/ 	.byte	0x04, 0x37
        /*0002*/ 	.short	(.L_11 - .L_10)
.L_10:
        /*0004*/ 	.word	0x0000007c


	//----- nvinfo : EIATTR_KPARAM_INFO
	.align		4
.L_11:
        /*0008*/ 	.byte	0x04, 0x17
        /*000a*/ 	.short	(.L_13 - .L_12)
.L_12:
        /*000c*/ 	.word	0x00000000
        /*0010*/ 	.short	0x0006
        /*0012*/ 	.short	0x0030
        /*0014*/ 	.byte	0x00, 0xf0, 0x11, 0x00


	//----- nvinfo : EIATTR_KPARAM_INFO
	.align		4
.L_13:
        /*0018*/ 	.byte	0x04, 0x17
        /*001a*/ 	.short	(.L_15 - .L_14)
.L_14:
        /*001c*/ 	.word	0x00000000
        /*0020*/ 	.short	0x0005
        /*0022*/ 	.short	0x0028
        /*0024*/ 	.byte	0x00, 0xf4, 0x21, 0x00


	//----- nvinfo : EIATTR_KPARAM_INFO
	.align		4
.L_15:
        /*0028*/ 	.byte	0x04, 0x17
        /*002a*/ 	.short	(.L_17 - .L_16)
.L_16:
        /*002c*/ 	.word	0x00000000
        /*0030*/ 	.short	0x0004
        /*0032*/ 	.short	0x0020
        /*0034*/ 	.byte	0x00, 0xf4, 0x21, 0x00


	//----- nvinfo : EIATTR_KPARAM_INFO
	.align		4
.L_17:
        /*0038*/ 	.byte	0x04, 0x17
        /*003a*/ 	.short	(.L_19 - .L_18)
.L_18:
        /*003c*/ 	.word	0x00000000
        /*0040*/ 	.short	0x0003
        /*0042*/ 	.short	0x0018
        /*0044*/ 	.byte	0x00, 0xf4, 0x21, 0x00


	//----- nvinfo : EIATTR_KPARAM_INFO
	.align		4
.L_19:
        /*0048*/ 	.byte	0x04, 0x17
        /*004a*/ 	.short	(.L_21 - .L_20)
.L_20:
        /*004c*/ 	.word	0x00000000
        /*0050*/ 	.short	0x0002
        /*0052*/ 	.short	0x0010
        /*0054*/ 	.byte	0x00, 0xf4, 0x21, 0x00


	//----- nvinfo : EIATTR_KPARAM_INFO
	.align		4
.L_21:
        /*0058*/ 	.byte	0x04, 0x17
        /*005a*/ 	.short	(.L_23 - .L_22)
.L_22:
        /*005c*/ 	.word	0x00000000
        /*0060*/ 	.short	0x0001
        /*0062*/ 	.short	0x0008
        /*0064*/ 	.byte	0x00, 0xf4, 0x21, 0x00


	//----- nvinfo : EIATTR_KPARAM_INFO
	.align		4
.L_23:
        /*0068*/ 	.byte	0x04, 0x17
        /*006a*/ 	.short	(.L_25 - .L_24)
.L_24:
        /*006c*/ 	.word	0x00000000
        /*0070*/ 	.short	0x0000
        /*0072*/ 	.short	0x0000
        /*0074*/ 	.byte	0x00, 0xf4, 0x21, 0x00


	//----- nvinfo : EIATTR_SPARSE_MMA_MASK
	.align		4
.L_25:
        /*0078*/ 	.byte	0x03, 0x50
        /*007a*/ 	.short	0x0000


	//----- nvinfo : EIATTR_MAXREG_COUNT
	.align		4
        /*007c*/ 	.byte	0x03, 0x1b
        /*007e*/ 	.short	0x00ff


	//----- nvinfo : EIATTR_EXIT_INSTR_OFFSETS
	.align		4
        /*0080*/ 	.byte	0x04, 0x1c
        /*0082*/ 	.short	(.L_27 - .L_26)


	//   ....[0]....
.L_26:
        /*0084*/ 	.word	0x000002f0


	//   ....[1]....
        /*0088*/ 	.word	0x00000310


	//----- nvinfo : EIATTR_REQNTID
	.align		4
.L_27:
        /*008c*/ 	.byte	0x04, 0x10
        /*008e*/ 	.short	(.L_29 - .L_28)
.L_28:
        /*0090*/ 	.word	0x00000080
        /*0094*/ 	.word	0x00000001
        /*0098*/ 	.word	0x00000001


	//----- nvinfo : EIATTR_CBANK_PARAM_SIZE
	.align		4
.L_29:
        /*009c*/ 	.byte	0x03, 0x19
        /*009e*/ 	.short	0x0034


	//----- nvinfo : EIATTR_PARAM_CBANK
	.align		4
        /*00a0*/ 	.byte	0x04, 0x0a
        /*00a2*/ 	.short	(.L_31 - .L_30)
	.align		4
.L_30:
        /*00a4*/ 	.word	index@(.nv.constant0.triton_poi_fused__native_batch_norm_legit_no_training_relu_25)
        /*00a8*/ 	.short	0x0210
        /*00aa*/ 	.short	0x0034


	//----- nvinfo : EIATTR_SW_WAR
	.align		4
.L_31:
        /*00ac*/ 	.byte	0x04, 0x36
        /*00ae*/ 	.short	(.L_33 - .L_32)
.L_32:
        /*00b0*/ 	.word	0x00000008
.L_33:


//--------------------- .nv.callgraph             --------------------------
	.section	.nv.callgraph,"",@"SHT_CUDA_CALLGRAPH"
	.align	4
	.sectionentsize	8
	.align		4
        /*0000*/ 	.word	0x00000000
	.align		4
        /*0004*/ 	.word	0xffffffff
	.align		4
        /*0008*/ 	.word	0x00000000
	.align		4
        /*000c*/ 	.word	0xfffffffe
	.align		4
        /*0010*/ 	.word	0x00000000
	.align		4
        /*0014*/ 	.word	0xfffffffd
	.align		4
        /*0018*/ 	.word	0x00000000
	.align		4
        /*001c*/ 	.word	0xfffffffc


//--------------------- .nv.constant4             --------------------------
	.section	.nv.constant4,"a",@progbits
	.align	8
	.align		8
.nv.constant4:
        /*0000*/ 	.dword	_$_str
	.align		8
        /*0008*/ 	.dword	_$_str_$_2


//--------------------- .text.triton_poi_fused__native_batch_norm_legit_no_training_relu_25 --------------------------
	.section	.text.triton_poi_fused__native_batch_norm_legit_no_training_relu_25,"ax",@progbits
	.align	128
        .global         triton_poi_fused__native_batch_norm_legit_no_training_relu_25
        .type           triton_poi_fused__native_batch_norm_legit_no_training_relu_25,@function
        .size           triton_poi_fused__native_batch_norm_legit_no_training_relu_25,(.L_x_1 - triton_poi_fused__native_batch_norm_legit_no_training_relu_25)
        .other          triton_poi_fused__native_batch_norm_legit_no_training_relu_25,@"STO_CUDA_ENTRY STV_DEFAULT"
triton_poi_fused__native_batch_norm_legit_no_training_relu_25:
.text.triton_poi_fused__native_batch_norm_legit_no_training_relu_25:
[----:B------:R-:W0:Y:S01]  /*0000*/  LDC R1, c[0x0][0x28] ;  /* 0x00000a00ff017b82 */ /* 0x000e220000000800 */
[----:B------:R-:W1:Y:S07]  /*0010*/  S2R R0, SR_TID.X ;  /* 0x0000000000007919 */ /* 0x000e6e0000002100 */
[----:B------:R-:W2:Y:S01]  /*0020*/  LDC.64 R8, c[0x0][0x220] ;  /* 0x00008800ff087b82 */ /* 0x000ea20000000a00 */
[----:B------:R-:W-:Y:S01]  /*0030*/  HFMA2.MMA R14, -RZ, RZ, 0, 0 ;  /* 0x00000000ff0e7435 */ /* 0x000fe200000001ff */
[----:B------:R-:W-:Y:S01]  /*0040*/  ULDC.64 UR4, c[0x0][0x208] ;  /* 0x0000820000047ab9 */ /* 0x000fe20000000a00 */
[----:B------:R-:W3:Y:S05]  /*0050*/  S2R R3, SR_CTAID.X ;  /* 0x0000000000037919 */ /* 0x000eea0000002500 */
[----:B------:R-:W4:Y:S08]  /*0060*/  LDC.64 R4, c[0x0][0x210] ;  /* 0x00008400ff047b82 */ /* 0x000f300000000a00 */
[----:B------:R-:W5:Y:S08]  /*0070*/  LDC.64 R6, c[0x0][0x218] ;  /* 0x00008600ff067b82 */ /* 0x000f700000000a00 */
[----:B------:R-:W5:Y:S01]  /*0080*/  LDC.64 R10, c[0x0][0x228] ;  /* 0x00008a00ff0a7b82 */ /* 0x000f620000000a00 */
[----:B-1----:R-:W-:-:S07]  /*0090*/  LOP3.LUT R0, R0, 0x7f, RZ, 0xc0, !PT ;  /* 0x0000007f00007812 */ /* 0x002fce00078ec0ff */
[----:B------:R-:W1:Y:S01]  /*00a0*/  LDC.64 R12, c[0x0][0x230] ;  /* 0x00008c00ff0c7b82 */ /* 0x000e620000000a00 */
[----:B---3--:R-:W-:-:S04]  /*00b0*/  LEA R0, R3, R0, 0x7 ;  /* 0x0000000003007211 */ /* 0x008fc800078e38ff */
[C---:B------:R-:W-:Y:S01]  /*00c0*/  ISETP.GE.AND P0, PT, R0.reuse, 0x7ec0, PT ;  /* 0x00007ec00000780c */ /* 0x040fe20003f06270 */
[----:B------:R-:W-:-:S05]  /*00d0*/  IMAD.HI R2, R0, 0x2aaaaaab, RZ ;  /* 0x2aaaaaab00027827 */ /* 0x000fca00078e02ff */
[----:B------:R-:W-:-:S04]  /*00e0*/  SHF.R.U32.HI R3, RZ, 0x1f, R2 ;  /* 0x0000001fff037819 */ /* 0x000fc80000011602 */
[----:B------:R-:W-:-:S05]  /*00f0*/  LEA.HI R3, R2, R3, RZ, 0x1d ;  /* 0x0000000302037211 */ /* 0x000fca00078fe8ff */
[----:B------:R-:W-:-:S04]  /*0100*/  IMAD R15, R3, -0x30, R0 ;  /* 0xffffffd0030f7824 */ /* 0x000fc800078e0200 */
[----:B--2---:R-:W-:-:S05]  /*0110*/  IMAD.WIDE R8, R15, 0x4, R8 ;  /* 0x000000040f087825 */ /* 0x004fca00078e0208 */
[----:B------:R2:W3:Y:S01]  /*0120*/  @!P0 LDG.E.EL R14, desc[UR4][R8.64] ;  /* 0x00000004080e8981 */ /* 0x0004e2000c2e1900 */
[----:B------:R-:W-:Y:S01]  /*0130*/  CS2R R2, SRZ ;  /* 0x0000000000027805 */ /* 0x000fe2000001ff00 */
[----:B----4-:R-:W-:-:S04]  /*0140*/  IMAD.WIDE R4, R0, 0x4, R4 ;  /* 0x0000000400047825 */ /* 0x010fc800078e0204 */
[C---:B-----5:R-:W-:Y:S01]  /*0150*/  IMAD.WIDE R6, R15.reuse, 0x4, R6 ;  /* 0x000000040f067825 */ /* 0x060fe200078e0206 */
[----:B------:R4:W5:Y:S03]  /*0160*/  @!P0 LDG.E R2, desc[UR4][R4.64] ;  /* 0x0000000404028981 */ /* 0x000966000c1e1900 */
[C---:B0-2---:R-:W-:Y:S01]  /*0170*/  IMAD.WIDE R8, R15.reuse, 0x4, R10 ;  /* 0x000000040f087825 */ /* 0x045fe200078e020a */
[----:B------:R0:W5:Y:S03]  /*0180*/  @!P0 LDG.E.EL R3, desc[UR4][R6.64] ;  /* 0x0000000406038981 */ /* 0x000166000c2e1900 */
[----:B-1----:R-:W-:Y:S01]  /*0190*/  IMAD.WIDE R10, R15, 0x4, R12 ;  /* 0x000000040f0a7825 */ /* 0x002fe200078e020c */
[----:B------:R-:W-:Y:S01]  /*01a0*/  CS2R R12, SRZ ;  /* 0x00000000000c7805 */ /* 0x000fe2000001ff00 */
[----:B----4-:R-:W1:Y:S05]  /*01b0*/  LDC.64 R4, c[0x0][0x238] ;  /* 0x00008e00ff047b82 */ /* 0x010e6a0000000a00 */
[----:B------:R-:W2:Y:S04]  /*01c0*/  @!P0 LDG.E.EL R12, desc[UR4][R8.64] ;  /* 0x00000004080c8981 */ /* 0x000ea8000c2e1900 */
[----:B------:R-:W2:Y:S01]  /*01d0*/  @!P0 LDG.E.EL R13, desc[UR4][R10.64] ;  /* 0x000000040a0d8981 */ /* 0x000ea2000c2e1900 */
[----:B0-----:R-:W-:Y:S01]  /*01e0*/  MOV R6, 0x3e800000 ;  /* 0x3e80000000067802 */ /* 0x001fe20000000f00 */
[----:B---3--:R-:W-:-:S04]  /*01f0*/  FADD R14, R14, 0.0010000000474974513054 ;  /* 0x3a83126f0e0e7421 */ /* 0x008fc80000000000 */
[----:B------:R-:W0:Y:S01]  /*0200*/  MUFU.SQRT R15, R14 ;  /* 0x0000000e000f7308 */ /* 0x000e220000002000 */
[----:B-----5:R-:W-:Y:S01]  /*0210*/  FADD R2, -R3, R2 ;  /* 0x0000000203027221 */ /* 0x020fe20000000100 */
[C---:B0-----:R-:W-:Y:S02]  /*0220*/  FSETP.GT.AND P1, PT, R15.reuse, 8.50705917302346158658e+37, PT ;  /* 0x7e8000000f00780b */ /* 0x041fe40003f24000 */
[----:B------:R-:W-:Y:S02]  /*0230*/  FSETP.GEU.AND P2, PT, R15, 1.175494350822287508e-38, PT ;  /* 0x008000000f00780b */ /* 0x000fe40003f4e000 */
[----:B------:R-:W-:-:S09]  /*0240*/  FSEL R6, R6, 1, P1 ;  /* 0x3f80000006067808 */ /* 0x000fd20000800000 */
[----:B------:R-:W-:Y:S02]  /*0250*/  @P1 FMUL R15, R15, 0.25 ;  /* 0x3e8000000f0f1820 */ /* 0x000fe40000400000 */
[----:B------:R-:W-:Y:S02]  /*0260*/  @!P2 FMUL R6, R6, 16777216 ;  /* 0x4b8000000606a820 */ /* 0x000fe40000400000 */
[----:B------:R-:W-:-:S06]  /*0270*/  @!P2 FMUL R15, R15, 16777216 ;  /* 0x4b8000000f0fa820 */ /* 0x000fcc0000400000 */
[----:B------:R-:W0:Y:S02]  /*0280*/  MUFU.RCP R15, R15 ;  /* 0x0000000f000f7308 */ /* 0x000e240000001000 */
[----:B0-----:R-:W-:-:S04]  /*0290*/  FMUL R3, R15, R6 ;  /* 0x000000060f037220 */ /* 0x001fc80000400000 */
[----:B------:R-:W-:-:S04]  /*02a0*/  FMUL R2, R2, R3 ;  /* 0x0000000302027220 */ /* 0x000fc80000400000 */
[----:B--2---:R-:W-:Y:S01]  /*02b0*/  FFMA R12, R2, R12, R13 ;  /* 0x0000000c020c7223 */ /* 0x004fe2000000000d */
[----:B-1----:R-:W-:-:S04]  /*02c0*/  IMAD.WIDE R2, R0, 0x4, R4 ;  /* 0x0000000400027825 */ /* 0x002fc800078e0204 */
[----:B------:R-:W-:-:S04]  /*02d0*/  FSETP.GEU.AND P1, PT, R12, RZ, PT ;  /* 0x000000ff0c00720b */ /* 0x000fc80003f2e000 */
[----:B------:R-:W-:Y:S01]  /*02e0*/  FSEL R5, R12, RZ, P1 ;  /* 0x000000ff0c057208 */ /* 0x000fe20000800000 */
[----:B------:R-:W-:Y:S08]  /*02f0*/  @P0 EXIT ;  /* 0x000000000000094d */ /* 0x000ff00003800000 */
[----:B------:R-:W-:Y:S01]  /*0300*/  STG.E desc[UR4][R2.64], R5 ;  /* 0x0000000502007986 */ /* 0x000fe2000c101904 */
[----:B------:R-:W-:Y:S05]  /*0310*/  EXIT ;  /* 0x000000000000794d */ /* 0x000fea0003800000 */
.L_x_0:
[----:B------:R-:W-:-:S00]  /*0320*/  BRA `(.L_x_0) ;  /* 0xfffffffc00fc7947 */ /* 0x000fc0000383ffff */
[----:B------:R-:W-:-:S00]  /*0330*/  NOP ;  /* 0x0000000000007918 */ /* 0x000fc00000000000 */
        /* <DEDUP_REMOVED lines=12> */
.L_x_1:


//--------------------- .nv.global.init           --------------------------
	.section	.nv.global.init,"aw",@progbits
.nv.global.init:
	.type		_$_str,@object
	.size		_$_str,(_$_str_$_2 - _$_str)
_$_str:
        /*0000*/ 	.byte	0x5f, 0x5f, 0x43, 0x55, 0x44, 0x41, 0x5f, 0x46, 0x54, 0x5a, 0x00
	.type		_$_str_$_2,@object
	.size		_$_str_$_2,(.L_1 - _$_str_$_2)
_$_str_$_2:
        /*000b*/ 	.byte	0x5f, 0x5f, 0x43, 0x55, 0x44, 0x41, 0x5f, 0x50, 0x52, 0x45, 0x43, 0x5f, 0x53, 0x51, 0x52, 0x54
        /*001b*/ 	.byte	0x00
.L_1:


//--------------------- .nv.constant0.triton_poi_fused__native_batch_norm_legit_no_training_relu_25 --------------------------
	.section	.nv.constant0.triton_poi_fused__native_batch_norm_legit_no_training_relu_25,"a",@progbits
	.sectionflags	@""
	.align	4
.nv.constant0.triton_poi_fused__native_batch_norm_legit_no_training_relu_25:
	.zero		580
